	.headerflags	@"EF_CUDA_TEXMODE_UNIFIED EF_CUDA_64BIT_ADDRESS EF_CUDA_ACCELERATORS EF_CUDA_SM90 EF_CUDA_VIRTUAL_SM(EF_CUDA_SM90)"
	.elftype	@"ET_EXEC"


//--------------------- .nv.info                  --------------------------
	.section	.nv.info,"",@"SHT_CUDA_INFO"
	.align	4


	//----- nvinfo : EIATTR_REGCOUNT
	.align		4
        /*0000*/ 	.byte	0x04, 0x2f
        /*0002*/ 	.short	(.L_3 - .L_2)
	.align		4
.L_2:
        /*0004*/ 	.word	index@(triton_poi_fused__native_batch_norm_legit_no_training_add_relu_11)
        /*0008*/ 	.word	0x0000001a


	//----- nvinfo : EIATTR_MIN_STACK_SIZE
	.align		4
.L_3:
        /*000c*/ 	.byte	0x04, 0x12
        /*000e*/ 	.short	(.L_5 - .L_4)
	.align		4
.L_4:
        /*0010*/ 	.word	index@(triton_poi_fused__native_batch_norm_legit_no_training_add_relu_11)
        /*0014*/ 	.word	0x00000000


	//----- nvinfo : EIATTR_FRAME_SIZE
	.align		4
.L_5:
        /*0018*/ 	.byte	0x04, 0x11
        /*001a*/ 	.short	(.L_7 - .L_6)
	.align		4
.L_6:
        /*001c*/ 	.word	index@(triton_poi_fused__native_batch_norm_legit_no_training_add_relu_11)
        /*0020*/ 	.word	0x00000000


	//----- nvinfo : EIATTR_MIN_STACK_SIZE
	.align		4
.L_7:
        /*0024*/ 	.byte	0x04, 0x12
        /*0026*/ 	.short	(.L_9 - .L_8)
	.align		4
.L_8:
        /*0028*/ 	.word	index@(triton_poi_fused__native_batch_norm_legit_no_training_add_relu_11)
        /*002c*/ 	.word	0x00000000
.L_9:


//--------------------- .nv.info.triton_poi_fused__native_batch_norm_legit_no_training_add_relu_11 --------------------------
	.section	.nv.info.triton_poi_fused__native_batch_norm_legit_no_training_add_relu_11,"",@"SHT_CUDA_INFO"
	.sectionflags	@""
	.align	4


	//----- nvinfo : EIATTR_CUDA_API_VERSION
	.align		4
        /*0000*/ 	.byte	0x04, 0x37
        /*0002*/ 	.short	(.L_11 - .L_10)
.L_10:
        /*0004*/ 	.word	0x0000007c


	//----- nvinfo : EIATTR_KPARAM_INFO
	.align		4
.L_11:
        /*0008*/ 	.byte	0x04, 0x17
        /*000a*/ 	.short	(.L_13 - .L_12)
.L_12:
        /*000c*/ 	.word	0x00000000
        /*0010*/ 	.short	0x000b
        /*0012*/ 	.short	0x0058
        /*0014*/ 	.byte	0x00, 0xf0, 0x11, 0x00


	//----- nvinfo : EIATTR_KPARAM_INFO
	.align		4
.L_13:
        /*0018*/ 	.byte	0x04, 0x17
        /*001a*/ 	.short	(.L_15 - .L_14)
.L_14:
        /*001c*/ 	.word	0x00000000
        /*0020*/ 	.short	0x000a
        /*0022*/ 	.short	0x0050
        /*0024*/ 	.byte	0x00, 0xf4, 0x21, 0x00


	//----- nvinfo : EIATTR_KPARAM_INFO
	.align		4
.L_15:
        /*0028*/ 	.byte	0x04, 0x17
        /*002a*/ 	.short	(.L_17 - .L_16)
.L_16:
        /*002c*/ 	.word	0x00000000
        /*0030*/ 	.short	0x0009
        /*0032*/ 	.short	0x0048
        /*0034*/ 	.byte	0x00, 0xf4, 0x21, 0x00


	//----- nvinfo : EIATTR_KPARAM_INFO
	.align		4
.L_17:
        /*0038*/ 	.byte	0x04, 0x17
        /*003a*/ 	.short	(.L_19 - .L_18)
.L_18:
        /*003c*/ 	.word	0x00000000
        /*0040*/ 	.short	0x0008
        /*0042*/ 	.short	0x0040
        /*0044*/ 	.byte	0x00, 0xf4, 0x21, 0x00


	//----- nvinfo : EIATTR_KPARAM_INFO
	.align		4
.L_19:
        /*0048*/ 	.byte	0x04, 0x17
        /*004a*/ 	.short	(.L_21 - .L_20)
.L_20:
        /*004c*/ 	.word	0x00000000
        /*0050*/ 	.short	0x0007
        /*0052*/ 	.short	0x0038
        /*0054*/ 	.byte	0x00, 0xf4, 0x21, 0x00


	//----- nvinfo : EIATTR_KPARAM_INFO
	.align		4
.L_21:
        /*0058*/ 	.byte	0x04, 0x17
        /*005a*/ 	.short	(.L_23 - .L_22)
.L_22:
        /*005c*/ 	.word	0x00000000
        /*0060*/ 	.short	0x0006
        /*0062*/ 	.short	0x0030
        /*0064*/ 	.byte	0x00, 0xf4, 0x21, 0x00


	//----- nvinfo : EIATTR_KPARAM_INFO
	.align		4
.L_23:
        /*0068*/ 	.byte	0x04, 0x17
        /*006a*/ 	.short	(.L_25 - .L_24)
.L_24:
        /*006c*/ 	.word	0x00000000
        /*0070*/ 	.short	0x0005
        /*0072*/ 	.short	0x0028
        /*0074*/ 	.byte	0x00, 0xf4, 0x21, 0x00


	//----- nvinfo : EIATTR_KPARAM_INFO
	.align		4
.L_25:
        /*0078*/ 	.byte	0x04, 0x17
        /*007a*/ 	.short	(.L_27 - .L_26)
.L_26:
        /*007c*/ 	.word	0x00000000
        /*0080*/ 	.short	0x0004
        /*0082*/ 	.short	0x0020
        /*0084*/ 	.byte	0x00, 0xf4, 0x21, 0x00


	//----- nvinfo : EIATTR_KPARAM_INFO
	.align		4
.L_27:
        /*0088*/ 	.byte	0x04, 0x17
        /*008a*/ 	.short	(.L_29 - .L_28)
.L_28:
        /*008c*/ 	.word	0x00000000
        /*0090*/ 	.short	0x0003
        /*0092*/ 	.short	0x0018
        /*0094*/ 	.byte	0x00, 0xf4, 0x21, 0x00


	//----- nvinfo : EIATTR_KPARAM_INFO
	.align		4
.L_29:
        /*0098*/ 	.byte	0x04, 0x17
        /*009a*/ 	.short	(.L_31 - .L_30)
.L_30:
        /*009c*/ 	.word	0x00000000
        /*00a0*/ 	.short	0x0002
        /*00a2*/ 	.short	0x0010
        /*00a4*/ 	.byte	0x00, 0xf4, 0x21, 0x00


	//----- nvinfo : EIATTR_KPARAM_INFO
	.align		4
.L_31:
        /*00a8*/ 	.byte	0x04, 0x17
        /*00aa*/ 	.short	(.L_33 - .L_32)
.L_32:
        /*00ac*/ 	.word	0x00000000
        /*00b0*/ 	.short	0x0001
        /*00b2*/ 	.short	0x0008
        /*00b4*/ 	.byte	0x00, 0xf4, 0x21, 0x00


	//----- nvinfo : EIATTR_KPARAM_INFO
	.align		4
.L_33:
        /*00b8*/ 	.byte	0x04, 0x17
        /*00ba*/ 	.short	(.L_35 - .L_34)
.L_34:
        /*00bc*/ 	.word	0x00000000
        /*00c0*/ 	.short	0x0000
        /*00c2*/ 	.short	0x0000
        /*00c4*/ 	.byte	0x00, 0xf4, 0x21, 0x00


	//----- nvinfo : EIATTR_SPARSE_MMA_MASK
	.align		4
.L_35:
        /*00c8*/ 	.byte	0x03, 0x50
        /*00ca*/ 	.short	0x0000


	//----- nvinfo : EIATTR_MAXREG_COUNT
	.align		4
        /*00cc*/ 	.byte	0x03, 0x1b
        /*00ce*/ 	.short	0x00ff


	//----- nvinfo : EIATTR_EXIT_INSTR_OFFSETS
	.align		4
        /*00d0*/ 	.byte	0x04, 0x1c
        /*00d2*/ 	.short	(.L_37 - .L_36)


	//   ....[0]....
.L_36:
        /*00d4*/ 	.word	0x00000570


	//----- nvinfo : EIATTR_REQNTID
	.align		4
.L_37:
        /*00d8*/ 	.byte	0x04, 0x10
        /*00da*/ 	.short	(.L_39 - .L_38)
.L_38:
        /*00dc*/ 	.word	0x00000100
        /*00e0*/ 	.word	0x00000001
        /*00e4*/ 	.word	0x00000001


	//----- nvinfo : EIATTR_CBANK_PARAM_SIZE
	.align		4
.L_39:
        /*00e8*/ 	.byte	0x03, 0x19
        /*00ea*/ 	.short	0x005c


	//----- nvinfo : EIATTR_PARAM_CBANK
	.align		4
        /*00ec*/ 	.byte	0x04, 0x0a
        /*00ee*/ 	.short	(.L_41 - .L_40)
	.align		4
.L_40:
        /*00f0*/ 	.word	index@(.nv.constant0.triton_poi_fused__native_batch_norm_legit_no_training_add_relu_11)
        /*00f4*/ 	.short	0x0210
        /*00f6*/ 	.short	0x005c


	//----- nvinfo : EIATTR_SW_WAR
	.align		4
.L_41:
        /*00f8*/ 	.byte	0x04, 0x36
        /*00fa*/ 	.short	(.L_43 - .L_42)
.L_42:
        /*00fc*/ 	.word	0x00000008
.L_43:


//--------------------- .nv.callgraph             --------------------------
	.section	.nv.callgraph,"",@"SHT_CUDA_CALLGRAPH"
	.align	4
	.sectionentsize	8
	.align		4
        /*0000*/ 	.word	0x00000000
	.align		4
        /*0004*/ 	.word	0xffffffff
	.align		4
        /*0008*/ 	.word	0x00000000
	.align		4
        /*000c*/ 	.word	0xfffffffe
	.align		4
        /*0010*/ 	.word	0x00000000
	.align		4
        /*0014*/ 	.word	0xfffffffd
	.align		4
        /*0018*/ 	.word	0x00000000
	.align		4
        /*001c*/ 	.word	0xfffffffc


//--------------------- .nv.constant4             --------------------------
	.section	.nv.constant4,"a",@progbits
	.align	8
	.align		8
.nv.constant4:
        /*0000*/ 	.dword	_$_str
	.align		8
        /*0008*/ 	.dword	_$_str_$_2


//--------------------- .text.triton_poi_fused__native_batch_norm_legit_no_training_add_relu_11 --------------------------
	.section	.text.triton_poi_fused__native_batch_norm_legit_no_training_add_relu_11,"ax",@progbits
	.align	128
        .global         triton_poi_fused__native_batch_norm_legit_no_training_add_relu_11
        .type           triton_poi_fused__native_batch_norm_legit_no_training_add_relu_11,@function
        .size           triton_poi_fused__native_batch_norm_legit_no_training_add_relu_11,(.L_x_1 - triton_poi_fused__native_batch_norm_legit_no_training_add_relu_11)
        .other          triton_poi_fused__native_batch_norm_legit_no_training_add_relu_11,@"STO_CUDA_ENTRY STV_DEFAULT"
triton_poi_fused__native_batch_norm_legit_no_training_add_relu_11:
.text.triton_poi_fused__native_batch_norm_legit_no_training_add_relu_11:
[----:B------:R-:W-:Y:S01]  /*0000*/  LDC R1, c[0x0][0x28] ;  /* 0x00000a00ff017b82 */ /* 0x000fe20000000800 */
[----:B------:R-:W1:Y:S07]  /*0010*/  S2R R0, SR_TID.X ;  /* 0x0000000000007919 */ /* 0x000e6e0000002100 */
[----:B------:R-:W2:Y:S01]  /*0020*/  LDC.64 R16, c[0x0][0x250] ;  /* 0x00009400ff107b82 */ /* 0x000ea20000000a00 */
[----:B------:R-:W-:Y:S01]  /*0030*/  ULDC.64 UR4, c[0x0][0x208] ;  /* 0x0000820000047ab9 */ /* 0x000fe20000000a00 */
[----:B------:R-:W3:Y:S06]  /*0040*/  S2R R5, SR_CTAID.X ;  /* 0x0000000000057919 */ /* 0x000eec0000002500 */
[----:B------:R-:W4:Y:S08]  /*0050*/  LDC.64 R18, c[0x0][0x248] ;  /* 0x00009200ff127b82 */ /* 0x000f300000000a00 */
[----:B------:R-:W5:Y:S08]  /*0060*/  LDC.64 R22, c[0x0][0x218] ;  /* 0x00008600ff167b82 */ /* 0x000f700000000a00 */
[----:B------:R-:W4:Y:S01]  /*0070*/  LDC.64 R8, c[0x0][0x240] ;  /* 0x00009000ff087b82 */ /* 0x000f220000000a00 */
[----:B-1----:R-:W-:-:S07]  /*0080*/  SHF.L.U32 R0, R0, 0x1, RZ ;  /* 0x0000000100007819 */ /* 0x002fce00000006ff */
[----:B------:R-:W1:Y:S01]  /*0090*/  LDC.64 R20, c[0x0][0x220] ;  /* 0x00008800ff147b82 */ /* 0x000e620000000a00 */
[----:B---3--:R-:W-:Y:S02]  /*00a0*/  SHF.R.S32.HI R3, RZ, 0x16, R5 ;  /* 0x00000016ff037819 */ /* 0x008fe40000011405 */
[----:B------:R-:W-:Y:S02]  /*00b0*/  LOP3.LUT R0, R0, 0x1fe, RZ, 0xc0, !PT ;  /* 0x000001fe00007812 */ /* 0x000fe400078ec0ff */
[----:B------:R-:W-:-:S03]  /*00c0*/  SGXT R3, R3, 0x1 ;  /* 0x000000010303781a */ /* 0x000fc60000000200 */
[----:B------:R-:W3:Y:S01]  /*00d0*/  LDC.64 R14, c[0x0][0x230] ;  /* 0x00008c00ff0e7b82 */ /* 0x000ee20000000a00 */
[----:B------:R-:W-:-:S04]  /*00e0*/  LEA R12, R5, R0, 0x9 ;  /* 0x00000000050c7211 */ /* 0x000fc800078e48ff */
[----:B------:R-:W-:-:S03]  /*00f0*/  LEA.HI R3, R3, R12, RZ, 0x8 ;  /* 0x0000000c03037211 */ /* 0x000fc600078f40ff */
[----:B------:R-:W1:Y:S01]  /*0100*/  LDC.64 R4, c[0x0][0x228] ;  /* 0x00008a00ff047b82 */ /* 0x000e620000000a00 */
[--C-:B------:R-:W-:Y:S02]  /*0110*/  SHF.R.S32.HI R13, RZ, 0x8, R3.reuse ;  /* 0x00000008ff0d7819 */ /* 0x100fe40000011403 */
[----:B------:R-:W-:-:S04]  /*0120*/  SHF.R.S32.HI R0, RZ, 0x1f, R3 ;  /* 0x0000001fff007819 */ /* 0x000fc80000011403 */
[----:B------:R-:W-:Y:S01]  /*0130*/  LEA.HI R0, R0, R13, RZ, 0xa ;  /* 0x0000000d00007211 */ /* 0x000fe200078f50ff */
[----:B------:R-:W3:Y:S03]  /*0140*/  LDC.64 R10, c[0x0][0x238] ;  /* 0x00008e00ff0a7b82 */ /* 0x000ee60000000a00 */
[----:B------:R-:W-:-:S04]  /*0150*/  LOP3.LUT R0, R0, 0xfffffc00, RZ, 0xc0, !PT ;  /* 0xfffffc0000007812 */ /* 0x000fc800078ec0ff */
[----:B------:R-:W-:Y:S01]  /*0160*/  IADD3 R13, R13, -R0, RZ ;  /* 0x800000000d0d7210 */ /* 0x000fe20007ffe0ff */
[----:B------:R-:W3:Y:S04]  /*0170*/  LDC.64 R6, c[0x0][0x258] ;  /* 0x00009600ff067b82 */ /* 0x000ee80000000a00 */
[----:B--2---:R-:W-:-:S04]  /*0180*/  IMAD.WIDE R16, R13, 0x4, R16 ;  /* 0x000000040d107825 */ /* 0x004fc800078e0210 */
[C---:B01----:R-:W-:Y:S01]  /*0190*/  IMAD.WIDE R4, R13.reuse, 0x4, R4 ;  /* 0x000000040d047825 */ /* 0x043fe200078e0204 */
[----:B------:R-:W0:Y:S01]  /*01a0*/  LDC.64 R2, c[0x0][0x260] ;  /* 0x00009800ff027b82 */ /* 0x000e220000000a00 */
[----:B------:R-:W2:Y:S04]  /*01b0*/  LDG.E.EL R16, desc[UR4][R16.64] ;  /* 0x0000000410107981 */ /* 0x000ea8000c2e1900 */
[----:B------:R5:W2:Y:S01]  /*01c0*/  LDG.E.EL R0, desc[UR4][R4.64] ;  /* 0x0000000404007981 */ /* 0x000aa2000c2e1900 */
[----:B----4-:R-:W-:-:S04]  /*01d0*/  IMAD.WIDE R18, R13, 0x4, R18 ;  /* 0x000000040d127825 */ /* 0x010fc800078e0212 */
[C---:B------:R-:W-:Y:S02]  /*01e0*/  IMAD.WIDE R8, R12.reuse, 0x4, R8 ;  /* 0x000000040c087825 */ /* 0x040fe400078e0208 */
[----:B------:R-:W4:Y:S02]  /*01f0*/  LDG.E.EL R18, desc[UR4][R18.64] ;  /* 0x0000000412127981 */ /* 0x000f24000c2e1900 */
[C---:B------:R-:W-:Y:S02]  /*0200*/  IMAD.WIDE R20, R13.reuse, 0x4, R20 ;  /* 0x000000040d147825 */ /* 0x040fe400078e0214 */
[----:B------:R-:W4:Y:S02]  /*0210*/  LDG.E.64 R8, desc[UR4][R8.64] ;  /* 0x0000000408087981 */ /* 0x000f24000c1e1b00 */
[----:B-----5:R-:W-:Y:S02]  /*0220*/  IMAD.WIDE R4, R12, 0x4, R22 ;  /* 0x000000040c047825 */ /* 0x020fe400078e0216 */
[----:B------:R-:W5:Y:S02]  /*0230*/  LDG.E.EL R17, desc[UR4][R20.64] ;  /* 0x0000000414117981 */ /* 0x000f64000c2e1900 */
[----:B---3--:R-:W-:-:S02]  /*0240*/  IMAD.WIDE R14, R13, 0x4, R14 ;  /* 0x000000040d0e7825 */ /* 0x008fc400078e020e */
[----:B------:R-:W5:Y:S02]  /*0250*/  LDG.E.64 R4, desc[UR4][R4.64] ;  /* 0x0000000404047981 */ /* 0x000f64000c1e1b00 */
[C---:B------:R-:W-:Y:S02]  /*0260*/  IMAD.WIDE R10, R13.reuse, 0x4, R10 ;  /* 0x000000040d0a7825 */ /* 0x040fe400078e020a */
[----:B------:R-:W3:Y:S02]  /*0270*/  LDG.E.EL R14, desc[UR4][R14.64] ;  /* 0x000000040e0e7981 */ /* 0x000ee4000c2e1900 */
[C---:B------:R-:W-:Y:S02]  /*0280*/  IMAD.WIDE R6, R13.reuse, 0x4, R6 ;  /* 0x000000040d067825 */ /* 0x040fe400078e0206 */
[----:B------:R-:W3:Y:S02]  /*0290*/  LDG.E.EL R11, desc[UR4][R10.64] ;  /* 0x000000040a0b7981 */ /* 0x000ee4000c2e1900 */
[----:B0-----:R-:W-:-:S02]  /*02a0*/  IMAD.WIDE R2, R13, 0x4, R2 ;  /* 0x000000040d027825 */ /* 0x001fc400078e0202 */
[----:B------:R0:W3:Y:S04]  /*02b0*/  LDG.E.EL R6, desc[UR4][R6.64] ;  /* 0x0000000406067981 */ /* 0x0000e8000c2e1900 */
[----:B------:R1:W3:Y:S01]  /*02c0*/  LDG.E.EL R13, desc[UR4][R2.64] ;  /* 0x00000004020d7981 */ /* 0x0002e2000c2e1900 */
[----:B0-----:R-:W-:Y:S01]  /*02d0*/  HFMA2.MMA R7, -RZ, RZ, 1.625, 0 ;  /* 0x3e800000ff077435 */ /* 0x001fe200000001ff */
[----:B-1----:R-:W0:Y:S02]  /*02e0*/  LDC.64 R2, c[0x0][0x210] ;  /* 0x00008400ff027b82 */ /* 0x002e240000000a00 */
[----:B0-----:R-:W-:-:S04]  /*02f0*/  IMAD.WIDE R2, R12, 0x4, R2 ;  /* 0x000000040c027825 */ /* 0x001fc800078e0202 */
[----:B--2---:R-:W-:Y:S01]  /*0300*/  FADD R16, R16, 9.9999997473787516356e-06 ;  /* 0x3727c5ac10107421 */ /* 0x004fe20000000000 */
[----:B------:R-:W-:-:S03]  /*0310*/  FADD R0, R0, 9.9999997473787516356e-06 ;  /* 0x3727c5ac00007421 */ /* 0x000fc60000000000 */
[----:B------:R-:W0:Y:S08]  /*0320*/  MUFU.SQRT R20, R16 ;  /* 0x0000001000147308 */ /* 0x000e300000002000 */
[----:B------:R-:W1:Y:S01]  /*0330*/  MUFU.SQRT R19, R0 ;  /* 0x0000000000137308 */ /* 0x000e620000002000 */
[C---:B0-----:R-:W-:Y:S02]  /*0340*/  FSETP.GT.AND P1, PT, R20.reuse, 8.50705917302346158658e+37, PT ;  /* 0x7e8000001400780b */ /* 0x041fe40003f24000 */
[----:B------:R-:W-:-:S02]  /*0350*/  FSETP.GEU.AND P3, PT, R20, 1.175494350822287508e-38, PT ;  /* 0x008000001400780b */ /* 0x000fc40003f6e000 */
[C---:B-1----:R-:W-:Y:S02]  /*0360*/  FSETP.GT.AND P0, PT, R19.reuse, 8.50705917302346158658e+37, PT ;  /* 0x7e8000001300780b */ /* 0x042fe40003f04000 */
[----:B------:R-:W-:-:S07]  /*0370*/  FSETP.GEU.AND P2, PT, R19, 1.175494350822287508e-38, PT ;  /* 0x008000001300780b */ /* 0x000fce0003f4e000 */
[----:B------:R-:W-:-:S04]  /*0380*/  @P1 FMUL R20, R20, 0.25 ;  /* 0x3e80000014141820 */ /* 0x000fc80000400000 */
[----:B------:R-:W-:Y:S01]  /*0390*/  @!P3 FMUL R20, R20, 16777216 ;  /* 0x4b8000001414b820 */ /* 0x000fe20000400000 */
[----:B------:R-:W-:-:S04]  /*03a0*/  @P0 FMUL R19, R19, 0.25 ;  /* 0x3e80000013130820 */ /* 0x000fc80000400000 */
[----:B------:R-:W-:Y:S01]  /*03b0*/  @!P2 FMUL R19, R19, 16777216 ;  /* 0x4b8000001313a820 */ /* 0x000fe20000400000 */
[----:B------:R-:W0:Y:S01]  /*03c0*/  MUFU.RCP R20, R20 ;  /* 0x0000001400147308 */ /* 0x000e220000001000 */
[----:B------:R-:W-:-:S07]  /*03d0*/  FSEL R0, R7, 1, P0 ;  /* 0x3f80000007007808 */ /* 0x000fce0000000000 */
[----:B------:R-:W1:Y:S01]  /*03e0*/  MUFU.RCP R19, R19 ;  /* 0x0000001300137308 */ /* 0x000e620000001000 */
[----:B------:R-:W-:Y:S01]  /*03f0*/  FSEL R7, R7, 1, P1 ;  /* 0x3f80000007077808 */ /* 0x000fe20000800000 */
[----:B------:R-:W-:-:S04]  /*0400*/  @!P2 FMUL R0, R0, 16777216 ;  /* 0x4b8000000000a820 */ /* 0x000fc80000400000 */
[----:B------:R-:W-:Y:S01]  /*0410*/  @!P3 FMUL R7, R7, 16777216 ;  /* 0x4b8000000707b820 */ /* 0x000fe20000400000 */
[--C-:B-----5:R-:W-:Y:S01]  /*0420*/  FADD R15, R4, -R17.reuse ;  /* 0x80000011040f7221 */ /* 0x120fe20000000000 */
[--C-:B----4-:R-:W-:Y:S02]  /*0430*/  FADD R8, R8, -R18.reuse ;  /* 0x8000001208087221 */ /* 0x110fe40000000000 */
[----:B0-----:R-:W-:Y:S01]  /*0440*/  FMUL R7, R20, R7 ;  /* 0x0000000714077220 */ /* 0x001fe20000400000 */
[----:B------:R-:W-:Y:S01]  /*0450*/  FADD R5, R5, -R17 ;  /* 0x8000001105057221 */ /* 0x000fe20000000000 */
[----:B------:R-:W-:Y:S01]  /*0460*/  FADD R18, R9, -R18 ;  /* 0x8000001209127221 */ /* 0x000fe20000000000 */
[----:B-1----:R-:W-:Y:S01]  /*0470*/  FMUL R0, R19, R0 ;  /* 0x0000000013007220 */ /* 0x002fe20000400000 */
[C---:B------:R-:W-:Y:S02]  /*0480*/  FMUL R8, R7.reuse, R8 ;  /* 0x0000000807087220 */ /* 0x040fe40000400000 */
[----:B------:R-:W-:Y:S01]  /*0490*/  FMUL R18, R7, R18 ;  /* 0x0000001207127220 */ /* 0x000fe20000400000 */
[C---:B------:R-:W-:Y:S01]  /*04a0*/  FMUL R15, R0.reuse, R15 ;  /* 0x0000000f000f7220 */ /* 0x040fe20000400000 */
[----:B------:R-:W-:Y:S01]  /*04b0*/  FMUL R0, R0, R5 ;  /* 0x0000000500007220 */ /* 0x000fe20000400000 */
[----:B---3--:R-:W-:-:S02]  /*04c0*/  FFMA R8, R6, R8, R13 ;  /* 0x0000000806087223 */ /* 0x008fc4000000000d */
[C-C-:B------:R-:W-:Y:S01]  /*04d0*/  FFMA R15, R14.reuse, R15, R11.reuse ;  /* 0x0000000f0e0f7223 */ /* 0x140fe2000000000b */
[----:B------:R-:W-:Y:S01]  /*04e0*/  FFMA R11, R14, R0, R11 ;  /* 0x000000000e0b7223 */ /* 0x000fe2000000000b */
[----:B------:R-:W-:-:S03]  /*04f0*/  FFMA R18, R6, R18, R13 ;  /* 0x0000001206127223 */ /* 0x000fc6000000000d */
[----:B------:R-:W-:Y:S01]  /*0500*/  FSETP.GEU.AND P0, PT, R15, -R8, PT ;  /* 0x800000080f00720b */ /* 0x000fe20003f0e000 */
[----:B------:R-:W-:Y:S01]  /*0510*/  FADD R8, R8, R15 ;  /* 0x0000000f08087221 */ /* 0x000fe20000000000 */
[----:B------:R-:W-:Y:S01]  /*0520*/  FADD R0, R18, R11 ;  /* 0x0000000b12007221 */ /* 0x000fe20000000000 */
[----:B------:R-:W-:-:S03]  /*0530*/  FSETP.GEU.AND P1, PT, R11, -R18, PT ;  /* 0x800000120b00720b */ /* 0x000fc60003f2e000 */
[----:B------:R-:W-:Y:S02]  /*0540*/  FSEL R8, R8, RZ, P0 ;  /* 0x000000ff08087208 */ /* 0x000fe40000000000 */
[----:B------:R-:W-:-:S05]  /*0550*/  FSEL R9, R0, RZ, P1 ;  /* 0x000000ff00097208 */ /* 0x000fca0000800000 */
[----:B------:R-:W-:Y:S01]  /*0560*/  STG.E.64 desc[UR4][R2.64], R8 ;  /* 0x0000000802007986 */ /* 0x000fe2000c101b04 */
[----:B------:R-:W-:Y:S05]  /*0570*/  EXIT ;  /* 0x000000000000794d */ /* 0x000fea0003800000 */
.L_x_0:
[----:B------:R-:W-:-:S00]  /*0580*/  BRA `(.L_x_0) ;  /* 0xfffffffc00fc7947 */ /* 0x000fc0000383ffff */
[----:B------:R-:W-:-:S00]  /*0590*/  NOP ;  /* 0x0000000000007918 */ /* 0x000fc00000000000 */
        /* <DEDUP_REMOVED lines=14> */
.L_x_1:


//--------------------- .nv.global.init           --------------------------
	.section	.nv.global.init,"aw",@progbits
.nv.global.init:
	.type		_$_str,@object
	.size		_$_str,(_$_str_$_2 - _$_str)
_$_str:
        /*0000*/ 	.byte	0x5f, 0x5f, 0x43, 0x55, 0x44, 0x41, 0x5f, 0x46, 0x54, 0x5a, 0x00
	.type		_$_str_$_2,@object
	.size		_$_str_$_2,(.L_1 - _$_str_$_2)
_$_str_$_2:
        /*000b*/ 	.byte	0x5f, 0x5f, 0x43, 0x55, 0x44, 0x41, 0x5f, 0x50, 0x52, 0x45, 0x43, 0x5f, 0x53, 0x51, 0x52, 0x54
        /*001b*/ 	.byte	0x00
.L_1:


//--------------------- .nv.constant0.triton_poi_fused__native_batch_norm_legit_no_training_add_relu_11 --------------------------
	.section	.nv.constant0.triton_poi_fused__native_batch_norm_legit_no_training_add_relu_11,"a",@progbits
	.sectionflags	@""
	.align	4
.nv.constant0.triton_poi_fused__native_batch_norm_legit_no_training_add_relu_11:
	.zero		620
